	.headerflags	@"EF_CUDA_TEXMODE_UNIFIED EF_CUDA_64BIT_ADDRESS EF_CUDA_ACCELERATORS EF_CUDA_SM90 EF_CUDA_VIRTUAL_SM(EF_CUDA_SM90)"
	.elftype	@"ET_EXEC"


//--------------------- .nv.info                  --------------------------
	.section	.nv.info,"",@"SHT_CUDA_INFO"
	.align	4


	//----- nvinfo : EIATTR_REGCOUNT
	.align		4
        /*0000*/ 	.byte	0x04, 0x2f
        /*0002*/ 	.short	(.L_3 - .L_2)
	.align		4
.L_2:
        /*0004*/ 	.word	index@(triton_poi_fused__native_batch_norm_legit_no_training_0)
        /*0008*/ 	.word	0x0000001e


	//----- nvinfo : EIATTR_MIN_STACK_SIZE
	.align		4
.L_3:
        /*000c*/ 	.byte	0x04, 0x12
        /*000e*/ 	.short	(.L_5 - .L_4)
	.align		4
.L_4:
        /*0010*/ 	.word	index@(triton_poi_fused__native_batch_norm_legit_no_training_0)
        /*0014*/ 	.word	0x00000000


	//----- nvinfo : EIATTR_FRAME_SIZE
	.align		4
.L_5:
        /*0018*/ 	.byte	0x04, 0x11
        /*001a*/ 	.short	(.L_7 - .L_6)
	.align		4
.L_6:
        /*001c*/ 	.word	index@(triton_poi_fused__native_batch_norm_legit_no_training_0)
        /*0020*/ 	.word	0x00000000


	//----- nvinfo : EIATTR_MIN_STACK_SIZE
	.align		4
.L_7:
        /*0024*/ 	.byte	0x04, 0x12
        /*0026*/ 	.short	(.L_9 - .L_8)
	.align		4
.L_8:
        /*0028*/ 	.word	index@(triton_poi_fused__native_batch_norm_legit_no_training_0)
        /*002c*/ 	.word	0x00000000
.L_9:


//--------------------- .nv.info.triton_poi_fused__native_batch_norm_legit_no_training_0 --------------------------
	.section	.nv.info.triton_poi_fused__native_batch_norm_legit_no_training_0,"",@"SHT_CUDA_INFO"
	.sectionflags	@""
	.align	4


	//----- nvinfo : EIATTR_CUDA_API_VERSION
	.align		4
        /*0000*/ 	.byte	0x04, 0x37
        /*0002*/ 	.short	(.L_11 - .L_10)
.L_10:
        /*0004*/ 	.word	0x0000007c


	//----- nvinfo : EIATTR_KPARAM_INFO
	.align		4
.L_11:
        /*0008*/ 	.byte	0x04, 0x17
        /*000a*/ 	.short	(.L_13 - .L_12)
.L_12:
        /*000c*/ 	.word	0x00000000
        /*0010*/ 	.short	0x0006
        /*0012*/ 	.short	0x0030
        /*0014*/ 	.byte	0x00, 0xf0, 0x11, 0x00


	//----- nvinfo : EIATTR_KPARAM_INFO
	.align		4
.L_13:
        /*0018*/ 	.byte	0x04, 0x17
        /*001a*/ 	.short	(.L_15 - .L_14)
.L_14:
        /*001c*/ 	.word	0x00000000
        /*0020*/ 	.short	0x0005
        /*0022*/ 	.short	0x0028
        /*0024*/ 	.byte	0x00, 0xf4, 0x21, 0x00


	//----- nvinfo : EIATTR_KPARAM_INFO
	.align		4
.L_15:
        /*0028*/ 	.byte	0x04, 0x17
        /*002a*/ 	.short	(.L_17 - .L_16)
.L_16:
        /*002c*/ 	.word	0x00000000
        /*0030*/ 	.short	0x0004
        /*0032*/ 	.short	0x0020
        /*0034*/ 	.byte	0x00, 0xf4, 0x21, 0x00


	//----- nvinfo : EIATTR_KPARAM_INFO
	.align		4
.L_17:
        /*0038*/ 	.byte	0x04, 0x17
        /*003a*/ 	.short	(.L_19 - .L_18)
.L_18:
        /*003c*/ 	.word	0x00000000
        /*0040*/ 	.short	0x0003
        /*0042*/ 	.short	0x0018
        /*0044*/ 	.byte	0x00, 0xf4, 0x21, 0x00


	//----- nvinfo : EIATTR_KPARAM_INFO
	.align		4
.L_19:
        /*0048*/ 	.byte	0x04, 0x17
        /*004a*/ 	.short	(.L_21 - .L_20)
.L_20:
        /*004c*/ 	.word	0x00000000
        /*0050*/ 	.short	0x0002
        /*0052*/ 	.short	0x0010
        /*0054*/ 	.byte	0x00, 0xf4, 0x21, 0x00


	//----- nvinfo : EIATTR_KPARAM_INFO
	.align		4
.L_21:
        /*0058*/ 	.byte	0x04, 0x17
        /*005a*/ 	.short	(.L_23 - .L_22)
.L_22:
        /*005c*/ 	.word	0x00000000
        /*0060*/ 	.short	0x0001
        /*0062*/ 	.short	0x0008
        /*0064*/ 	.byte	0x00, 0xf4, 0x21, 0x00


	//----- nvinfo : EIATTR_KPARAM_INFO
	.align		4
.L_23:
        /*0068*/ 	.byte	0x04, 0x17
        /*006a*/ 	.short	(.L_25 - .L_24)
.L_24:
        /*006c*/ 	.word	0x00000000
        /*0070*/ 	.short	0x0000
        /*0072*/ 	.short	0x0000
        /*0074*/ 	.byte	0x00, 0xf4, 0x21, 0x00


	//----- nvinfo : EIATTR_SPARSE_MMA_MASK
	.align		4
.L_25:
        /*0078*/ 	.byte	0x03, 0x50
        /*007a*/ 	.short	0x0000


	//----- nvinfo : EIATTR_MAXREG_COUNT
	.align		4
        /*007c*/ 	.byte	0x03, 0x1b
        /*007e*/ 	.short	0x00ff


	//----- nvinfo : EIATTR_EXIT_INSTR_OFFSETS
	.align		4
        /*0080*/ 	.byte	0x04, 0x1c
        /*0082*/ 	.short	(.L_27 - .L_26)


	//   ....[0]....
.L_26:
        /*0084*/ 	.word	0x00000520


	//   ....[1]....
        /*0088*/ 	.word	0x00000540


	//----- nvinfo : EIATTR_REQNTID
	.align		4
.L_27:
        /*008c*/ 	.byte	0x04, 0x10
        /*008e*/ 	.short	(.L_29 - .L_28)
.L_28:
        /*0090*/ 	.word	0x00000080
        /*0094*/ 	.word	0x00000001
        /*0098*/ 	.word	0x00000001


	//----- nvinfo : EIATTR_CBANK_PARAM_SIZE
	.align		4
.L_29:
        /*009c*/ 	.byte	0x03, 0x19
        /*009e*/ 	.short	0x0034


	//----- nvinfo : EIATTR_PARAM_CBANK
	.align		4
        /*00a0*/ 	.byte	0x04, 0x0a
        /*00a2*/ 	.short	(.L_31 - .L_30)
	.align		4
.L_30:
        /*00a4*/ 	.word	index@(.nv.constant0.triton_poi_fused__native_batch_norm_legit_no_training_0)
        /*00a8*/ 	.short	0x0210
        /*00aa*/ 	.short	0x0034


	//----- nvinfo : EIATTR_SW_WAR
	.align		4
.L_31:
        /*00ac*/ 	.byte	0x04, 0x36
        /*00ae*/ 	.short	(.L_33 - .L_32)
.L_32:
        /*00b0*/ 	.word	0x00000008
.L_33:


//--------------------- .nv.callgraph             --------------------------
	.section	.nv.callgraph,"",@"SHT_CUDA_CALLGRAPH"
	.align	4
	.sectionentsize	8
	.align		4
        /*0000*/ 	.word	0x00000000
	.align		4
        /*0004*/ 	.word	0xffffffff
	.align		4
        /*0008*/ 	.word	0x00000000
	.align		4
        /*000c*/ 	.word	0xfffffffe
	.align		4
        /*0010*/ 	.word	0x00000000
	.align		4
        /*0014*/ 	.word	0xfffffffd
	.align		4
        /*0018*/ 	.word	0x00000000
	.align		4
        /*001c*/ 	.word	0xfffffffc


//--------------------- .nv.constant4             --------------------------
	.section	.nv.constant4,"a",@progbits
	.align	8
	.align		8
.nv.constant4:
        /*0000*/ 	.dword	_$_str
	.align		8
        /*0008*/ 	.dword	_$_str_$_2


//--------------------- .text.triton_poi_fused__native_batch_norm_legit_no_training_0 --------------------------
	.section	.text.triton_poi_fused__native_batch_norm_legit_no_training_0,"ax",@progbits
	.align	128
        .global         triton_poi_fused__native_batch_norm_legit_no_training_0
        .type           triton_poi_fused__native_batch_norm_legit_no_training_0,@function
        .size           triton_poi_fused__native_batch_norm_legit_no_training_0,(.L_x_1 - triton_poi_fused__native_batch_norm_legit_no_training_0)
        .other          triton_poi_fused__native_batch_norm_legit_no_training_0,@"STO_CUDA_ENTRY STV_DEFAULT"
triton_poi_fused__native_batch_norm_legit_no_training_0:
.text.triton_poi_fused__native_batch_norm_legit_no_training_0:
[----:B------:R-:W0:Y:S01]  /*0000*/  LDC R1, c[0x0][0x28] ;  /* 0x00000a00ff017b82 */ /* 0x000e220000000800 */
[----:B------:R-:W1:Y:S01]  /*0010*/  S2R R0, SR_TID.X ;  /* 0x0000000000007919 */ /* 0x000e620000002100 */
[----:B------:R-:W-:Y:S01]  /*0020*/  HFMA2.MMA R14, -RZ, RZ, 0, 0 ;  /* 0x00000000ff0e7435 */ /* 0x000fe200000001ff */
[----:B------:R-:W-:Y:S01]  /*0030*/  CS2R R12, SRZ ;  /* 0x00000000000c7805 */ /* 0x000fe2000001ff00 */
[----:B------:R-:W-:Y:S01]  /*0040*/  ULDC.64 UR4, c[0x0][0x208] ;  /* 0x0000820000047ab9 */ /* 0x000fe20000000a00 */
[----:B------:R-:W2:Y:S03]  /*0050*/  S2R R3, SR_CTAID.X ;  /* 0x0000000000037919 */ /* 0x000ea60000002500 */
[----:B------:R-:W3:Y:S08]  /*0060*/  LDC.64 R24, c[0x0][0x218] ;  /* 0x00008600ff187b82 */ /* 0x000ef00000000a00 */
[----:B------:R-:W4:Y:S08]  /*0070*/  LDC.64 R22, c[0x0][0x210] ;  /* 0x00008400ff167b82 */ /* 0x000f300000000a00 */
[----:B------:R-:W5:Y:S08]  /*0080*/  LDC.64 R8, c[0x0][0x228] ;  /* 0x00008a00ff087b82 */ /* 0x000f700000000a00 */
[----:B------:R-:W3:Y:S01]  /*0090*/  LDC.64 R10, c[0x0][0x230] ;  /* 0x00008c00ff0a7b82 */ /* 0x000ee20000000a00 */
[----:B-1----:R-:W-:-:S04]  /*00a0*/  SHF.L.U32 R0, R0, 0x1, RZ ;  /* 0x0000000100007819 */ /* 0x002fc800000006ff */
[----:B------:R-:W-:-:S04]  /*00b0*/  LOP3.LUT R0, R0, 0xfe, RZ, 0xc0, !PT ;  /* 0x000000fe00007812 */ /* 0x000fc800078ec0ff */
[----:B--2---:R-:W-:Y:S02]  /*00c0*/  LEA R0, R3, R0, 0x8 ;  /* 0x0000000003007211 */ /* 0x004fe400078e40ff */
[----:B------:R-:W1:Y:S02]  /*00d0*/  LDC.64 R2, c[0x0][0x220] ;  /* 0x00008800ff027b82 */ /* 0x000e640000000a00 */
[----:B------:R-:W-:Y:S01]  /*00e0*/  IADD3 R4, R0, 0x1, RZ ;  /* 0x0000000100047810 */ /* 0x000fe20007ffe0ff */
[C---:B------:R-:W-:Y:S01]  /*00f0*/  IMAD.HI R5, R0.reuse, 0x38e38e39, RZ ;  /* 0x38e38e3900057827 */ /* 0x040fe200078e02ff */
[----:B------:R-:W-:-:S03]  /*0100*/  ISETP.GE.AND P4, PT, R0, 0x90, PT ;  /* 0x000000900000780c */ /* 0x000fc60003f86270 */
[----:B------:R-:W-:Y:S01]  /*0110*/  IMAD.HI R4, R4, 0x38e38e39, RZ ;  /* 0x38e38e3904047827 */ /* 0x000fe200078e02ff */
[----:B------:R-:W-:-:S04]  /*0120*/  SHF.R.S32.HI R6, RZ, 0x1, R5 ;  /* 0x00000001ff067819 */ /* 0x000fc80000011405 */
[----:B------:R-:W-:Y:S02]  /*0130*/  LEA.HI R6, R5, R6, RZ, 0x1 ;  /* 0x0000000605067211 */ /* 0x000fe400078f08ff */
[----:B------:R-:W-:Y:S02]  /*0140*/  SHF.R.S32.HI R5, RZ, 0x1, R4 ;  /* 0x00000001ff057819 */ /* 0x000fe40000011404 */
[----:B------:R-:W-:Y:S02]  /*0150*/  SHF.R.S32.HI R7, RZ, 0x1f, R6 ;  /* 0x0000001fff077819 */ /* 0x000fe40000011406 */
[----:B------:R-:W-:Y:S02]  /*0160*/  LEA.HI R15, R4, R5, RZ, 0x1 ;  /* 0x00000005040f7211 */ /* 0x000fe400078f08ff */
[----:B------:R-:W-:Y:S02]  /*0170*/  LEA.HI R7, R7, R6, RZ, 0x2 ;  /* 0x0000000607077211 */ /* 0x000fe400078f10ff */
[----:B------:R-:W-:-:S02]  /*0180*/  SHF.R.S32.HI R4, RZ, 0x1f, R15 ;  /* 0x0000001fff047819 */ /* 0x000fc4000001140f */
[----:B------:R-:W-:Y:S02]  /*0190*/  LOP3.LUT R7, R7, 0xfffffffc, RZ, 0xc0, !PT ;  /* 0xfffffffc07077812 */ /* 0x000fe400078ec0ff */
[----:B------:R-:W-:Y:S02]  /*01a0*/  LEA.HI R4, R4, R15, RZ, 0x2 ;  /* 0x0000000f04047211 */ /* 0x000fe400078f10ff */
[----:B------:R-:W-:Y:S02]  /*01b0*/  IADD3 R7, R6, -R7, RZ ;  /* 0x8000000706077210 */ /* 0x000fe40007ffe0ff */
[----:B------:R-:W-:-:S03]  /*01c0*/  LOP3.LUT R6, R4, 0xfffffffc, RZ, 0xc0, !PT ;  /* 0xfffffffc04067812 */ /* 0x000fc600078ec0ff */
[----:B-1----:R-:W-:Y:S01]  /*01d0*/  IMAD.WIDE R4, R7, 0x4, R2 ;  /* 0x0000000407047825 */ /* 0x002fe200078e0202 */
[----:B------:R-:W-:-:S04]  /*01e0*/  IADD3 R15, R15, -R6, RZ ;  /* 0x800000060f0f7210 */ /* 0x000fc80007ffe0ff */
[----:B------:R5:W2:Y:S01]  /*01f0*/  @!P4 LDG.E.EL R14, desc[UR4][R4.64] ;  /* 0x00000004040ec981 */ /* 0x000aa2000c2e1900 */
[----:B------:R-:W-:-:S05]  /*0200*/  IMAD.WIDE R20, R15, 0x4, R2 ;  /* 0x000000040f147825 */ /* 0x000fca00078e0202 */
[----:B------:R1:W2:Y:S01]  /*0210*/  @!P4 LDG.E.EL R12, desc[UR4][R20.64] ;  /* 0x00000004140cc981 */ /* 0x0002a2000c2e1900 */
[----:B------:R-:W-:Y:S02]  /*0220*/  MOV R16, RZ ;  /* 0x000000ff00107202 */ /* 0x000fe40000000f00 */
[----:B------:R-:W-:Y:S01]  /*0230*/  CS2R R2, SRZ ;  /* 0x0000000000027805 */ /* 0x000fe2000001ff00 */
[----:B---3--:R-:W-:-:S04]  /*0240*/  IMAD.WIDE R18, R7, 0x4, R24 ;  /* 0x0000000407127825 */ /* 0x008fc800078e0218 */
[----:B------:R-:W-:Y:S01]  /*0250*/  IMAD.WIDE R24, R15, 0x4, R24 ;  /* 0x000000040f187825 */ /* 0x000fe200078e0218 */
[----:B------:R-:W3:Y:S03]  /*0260*/  @!P4 LDG.E.EL R13, desc[UR4][R18.64] ;  /* 0x00000004120dc981 */ /* 0x000ee6000c2e1900 */
[----:B----4-:R-:W-:Y:S01]  /*0270*/  IMAD.WIDE R22, R0, 0x4, R22 ;  /* 0x0000000400167825 */ /* 0x010fe200078e0216 */
[----:B------:R-:W4:Y:S03]  /*0280*/  @!P4 LDG.E.EL R16, desc[UR4][R24.64] ;  /* 0x000000041810c981 */ /* 0x000f26000c2e1900 */
[--C-:B-----5:R-:W-:Y:S01]  /*0290*/  IMAD.WIDE R4, R7, 0x4, R8.reuse ;  /* 0x0000000407047825 */ /* 0x120fe200078e0208 */
[----:B------:R-:W3:Y:S03]  /*02a0*/  @!P4 LDG.E.64 R2, desc[UR4][R22.64] ;  /* 0x000000041602c981 */ /* 0x000ee6000c1e1b00 */
[----:B------:R-:W-:-:S04]  /*02b0*/  IMAD.WIDE R8, R15, 0x4, R8 ;  /* 0x000000040f087825 */ /* 0x000fc800078e0208 */
[--C-:B0-----:R-:W-:Y:S01]  /*02c0*/  IMAD.WIDE R26, R15, 0x4, R10.reuse ;  /* 0x000000040f1a7825 */ /* 0x101fe200078e020a */
[----:B------:R-:W-:Y:S01]  /*02d0*/  HFMA2.MMA R15, -RZ, RZ, 0, 0 ;  /* 0x00000000ff0f7435 */ /* 0x000fe200000001ff */
[----:B-1----:R-:W-:Y:S02]  /*02e0*/  MOV R20, RZ ;  /* 0x000000ff00147202 */ /* 0x002fe40000000f00 */
[----:B------:R-:W-:Y:S01]  /*02f0*/  IMAD.WIDE R6, R7, 0x4, R10 ;  /* 0x0000000407067825 */ /* 0x000fe200078e020a */
[----:B------:R-:W-:-:S03]  /*0300*/  CS2R R10, SRZ ;  /* 0x00000000000a7805 */ /* 0x000fc6000001ff00 */
[----:B------:R-:W5:Y:S04]  /*0310*/  @!P4 LDG.E.EL R20, desc[UR4][R8.64] ;  /* 0x000000040814c981 */ /* 0x000f68000c2e1900 */
[----:B------:R0:W3:Y:S04]  /*0320*/  @!P4 LDG.E.EL R15, desc[UR4][R4.64] ;  /* 0x00000004040fc981 */ /* 0x0000e8000c2e1900 */
[----:B------:R1:W3:Y:S04]  /*0330*/  @!P4 LDG.E.EL R10, desc[UR4][R6.64] ;  /* 0x00000004060ac981 */ /* 0x0002e8000c2e1900 */
[----:B------:R-:W5:Y:S01]  /*0340*/  @!P4 LDG.E.EL R11, desc[UR4][R26.64] ;  /* 0x000000041a0bc981 */ /* 0x000f62000c2e1900 */
[----:B0-----:R-:W0:Y:S01]  /*0350*/  LDC.64 R4, c[0x0][0x238] ;  /* 0x00008e00ff047b82 */ /* 0x001e220000000a00 */
[----:B-1----:R-:W-:Y:S01]  /*0360*/  HFMA2.MMA R7, -RZ, RZ, 1.625, 0 ;  /* 0x3e800000ff077435 */ /* 0x002fe200000001ff */
[----:B0-----:R-:W-:-:S04]  /*0370*/  IMAD.WIDE R4, R0, 0x4, R4 ;  /* 0x0000000400047825 */ /* 0x001fc800078e0204 */
[----:B--2---:R-:W-:Y:S01]  /*0380*/  FADD R14, R14, 0.0010000000474974513054 ;  /* 0x3a83126f0e0e7421 */ /* 0x004fe20000000000 */
[----:B------:R-:W-:-:S03]  /*0390*/  FADD R12, R12, 0.0010000000474974513054 ;  /* 0x3a83126f0c0c7421 */ /* 0x000fc60000000000 */
[----:B------:R-:W0:Y:S08]  /*03a0*/  MUFU.SQRT R17, R14 ;  /* 0x0000000e00117308 */ /* 0x000e300000002000 */
[----:B------:R-:W1:Y:S01]  /*03b0*/  MUFU.SQRT R18, R12 ;  /* 0x0000000c00127308 */ /* 0x000e620000002000 */
[C---:B0-----:R-:W-:Y:S02]  /*03c0*/  FSETP.GT.AND P0, PT, R17.reuse, 8.50705917302346158658e+37, PT ;  /* 0x7e8000001100780b */ /* 0x041fe40003f04000 */
[----:B------:R-:W-:-:S02]  /*03d0*/  FSETP.GEU.AND P2, PT, R17, 1.175494350822287508e-38, PT ;  /* 0x008000001100780b */ /* 0x000fc40003f4e000 */
[C---:B-1----:R-:W-:Y:S02]  /*03e0*/  FSETP.GT.AND P1, PT, R18.reuse, 8.50705917302346158658e+37, PT ;  /* 0x7e8000001200780b */ /* 0x042fe40003f24000 */
[----:B------:R-:W-:-:S07]  /*03f0*/  FSETP.GEU.AND P3, PT, R18, 1.175494350822287508e-38, PT ;  /* 0x008000001200780b */ /* 0x000fce0003f6e000 */
[----:B------:R-:W-:-:S04]  /*0400*/  @P0 FMUL R17, R17, 0.25 ;  /* 0x3e80000011110820 */ /* 0x000fc80000400000 */
[----:B------:R-:W-:Y:S01]  /*0410*/  @!P2 FMUL R17, R17, 16777216 ;  /* 0x4b8000001111a820 */ /* 0x000fe20000400000 */
[----:B------:R-:W-:-:S04]  /*0420*/  @P1 FMUL R18, R18, 0.25 ;  /* 0x3e80000012121820 */ /* 0x000fc80000400000 */
[----:B------:R-:W-:Y:S01]  /*0430*/  @!P3 FMUL R18, R18, 16777216 ;  /* 0x4b8000001212b820 */ /* 0x000fe20000400000 */
[----:B------:R-:W0:Y:S01]  /*0440*/  MUFU.RCP R17, R17 ;  /* 0x0000001100117308 */ /* 0x000e220000001000 */
[----:B------:R-:W-:-:S07]  /*0450*/  FSEL R6, R7, 1, P0 ;  /* 0x3f80000007067808 */ /* 0x000fce0000000000 */
[----:B------:R-:W1:Y:S01]  /*0460*/  MUFU.RCP R18, R18 ;  /* 0x0000001200127308 */ /* 0x000e620000001000 */
[----:B------:R-:W-:Y:S01]  /*0470*/  FSEL R7, R7, 1, P1 ;  /* 0x3f80000007077808 */ /* 0x000fe20000800000 */
[----:B------:R-:W-:-:S04]  /*0480*/  @!P2 FMUL R6, R6, 16777216 ;  /* 0x4b8000000606a820 */ /* 0x000fc80000400000 */
[----:B------:R-:W-:Y:S01]  /*0490*/  @!P3 FMUL R7, R7, 16777216 ;  /* 0x4b8000000707b820 */ /* 0x000fe20000400000 */
[----:B0-----:R-:W-:Y:S01]  /*04a0*/  FMUL R17, R17, R6 ;  /* 0x0000000611117220 */ /* 0x001fe20000400000 */
[----:B---3--:R-:W-:Y:S01]  /*04b0*/  FADD R2, -R13, R2 ;  /* 0x000000020d027221 */ /* 0x008fe20000000100 */
[----:B----4-:R-:W-:Y:S01]  /*04c0*/  FADD R3, -R16, R3 ;  /* 0x0000000310037221 */ /* 0x010fe20000000100 */
[----:B-1----:R-:W-:Y:S02]  /*04d0*/  FMUL R6, R18, R7 ;  /* 0x0000000712067220 */ /* 0x002fe40000400000 */
[----:B------:R-:W-:Y:S02]  /*04e0*/  FMUL R17, R2, R17 ;  /* 0x0000001102117220 */ /* 0x000fe40000400000 */
[----:B------:R-:W-:Y:S02]  /*04f0*/  FMUL R6, R3, R6 ;  /* 0x0000000603067220 */ /* 0x000fe40000400000 */
[----:B------:R-:W-:-:S02]  /*0500*/  FFMA R10, R17, R15, R10 ;  /* 0x0000000f110a7223 */ /* 0x000fc4000000000a */
[----:B-----5:R-:W-:Y:S01]  /*0510*/  FFMA R11, R6, R20, R11 ;  /* 0x00000014060b7223 */ /* 0x020fe2000000000b */
[----:B------:R-:W-:Y:S06]  /*0520*/  @P4 EXIT ;  /* 0x000000000000494d */ /* 0x000fec0003800000 */
[----:B------:R-:W-:Y:S01]  /*0530*/  STG.E.64 desc[UR4][R4.64], R10 ;  /* 0x0000000a04007986 */ /* 0x000fe2000c101b04 */
[----:B------:R-:W-:Y:S05]  /*0540*/  EXIT ;  /* 0x000000000000794d */ /* 0x000fea0003800000 */
.L_x_0:
[----:B------:R-:W-:-:S00]  /*0550*/  BRA `(.L_x_0) ;  /* 0xfffffffc00fc7947 */ /* 0x000fc0000383ffff */
[----:B------:R-:W-:-:S00]  /*0560*/  NOP ;  /* 0x0000000000007918 */ /* 0x000fc00000000000 */
        /* <DEDUP_REMOVED lines=9> */
.L_x_1:


//--------------------- .nv.global.init           --------------------------
	.section	.nv.global.init,"aw",@progbits
.nv.global.init:
	.type		_$_str,@object
	.size		_$_str,(_$_str_$_2 - _$_str)
_$_str:
        /*0000*/ 	.byte	0x5f, 0x5f, 0x43, 0x55, 0x44, 0x41, 0x5f, 0x46, 0x54, 0x5a, 0x00
	.type		_$_str_$_2,@object
	.size		_$_str_$_2,(.L_1 - _$_str_$_2)
_$_str_$_2:
        /*000b*/ 	.byte	0x5f, 0x5f, 0x43, 0x55, 0x44, 0x41, 0x5f, 0x50, 0x52, 0x45, 0x43, 0x5f, 0x53, 0x51, 0x52, 0x54
        /*001b*/ 	.byte	0x00
.L_1:


//--------------------- .nv.constant0.triton_poi_fused__native_batch_norm_legit_no_training_0 --------------------------
	.section	.nv.constant0.triton_poi_fused__native_batch_norm_legit_no_training_0,"a",@progbits
	.sectionflags	@""
	.align	4
.nv.constant0.triton_poi_fused__native_batch_norm_legit_no_training_0:
	.zero		580
